//
// Generated by NVIDIA NVVM Compiler
//
// Compiler Build ID: CL-36424714
// Cuda compilation tools, release 13.0, V13.0.88
// Based on NVVM 20.0.0
//

.version 9.0
.target sm_100
.address_size 64

	// .globl	_Z13cudaMatrixMulPPfS0_S0_

.visible .entry _Z13cudaMatrixMulPPfS0_S0_(
	.param .u64 .ptr .align 1 _Z13cudaMatrixMulPPfS0_S0__param_0,
	.param .u64 .ptr .align 1 _Z13cudaMatrixMulPPfS0_S0__param_1,
	.param .u64 .ptr .align 1 _Z13cudaMatrixMulPPfS0_S0__param_2
)
{
	.reg .pred 	%p<2>;
	.reg .b32 	%r<11>;
	.reg .b64 	%rd<9>;

	ld.param.u64 	%rd1, [_Z13cudaMatrixMulPPfS0_S0__param_2];
	mov.u32 	%r3, %ctaid.y;
	mov.u32 	%r4, %ntid.y;
	mov.u32 	%r5, %tid.y;
	mad.lo.s32 	%r1, %r3, %r4, %r5;
	mov.u32 	%r6, %ctaid.x;
	mov.u32 	%r7, %ntid.x;
	mov.u32 	%r8, %tid.x;
	mad.lo.s32 	%r2, %r6, %r7, %r8;
	add.s32 	%r9, %r1, %r2;
	setp.gt.u32 	%p1, %r9, 2;
	@%p1 bra 	$L__BB0_2;
	cvta.to.global.u64 	%rd2, %rd1;
	mul.wide.u32 	%rd3, %r1, 8;
	add.s64 	%rd4, %rd2, %rd3;
	ld.global.u64 	%rd5, [%rd4];
	cvta.to.global.u64 	%rd6, %rd5;
	mul.wide.s32 	%rd7, %r2, 4;
	add.s64 	%rd8, %rd6, %rd7;
	mov.b32 	%r10, 0;
	st.global.u32 	[%rd8], %r10;
$L__BB0_2:
	ret;

}
	// .globl	_Z18codegraphMatrixMulPfS_i
.visible .entry _Z18codegraphMatrixMulPfS_i(
	.param .u64 .ptr .align 1 _Z18codegraphMatrixMulPfS_i_param_0,
	.param .u64 .ptr .align 1 _Z18codegraphMatrixMulPfS_i_param_1,
	.param .u32 _Z18codegraphMatrixMulPfS_i_param_2
)
{
	.reg .pred 	%p<2>;
	.reg .b32 	%r<10>;
	.reg .b32 	%f<9>;
	.reg .b64 	%rd<9>;

	ld.param.u64 	%rd1, [_Z18codegraphMatrixMulPfS_i_param_0];
	ld.param.u64 	%rd2, [_Z18codegraphMatrixMulPfS_i_param_1];
	ld.param.u32 	%r2, [_Z18codegraphMatrixMulPfS_i_param_2];
	mov.u32 	%r3, %ctaid.x;
	mov.u32 	%r4, %ntid.x;
	mov.u32 	%r5, %ntid.y;
	mov.u32 	%r6, %tid.y;
	mov.u32 	%r7, %tid.x;
	mad.lo.s32 	%r8, %r5, %r3, %r6;
	mad.lo.s32 	%r1, %r8, %r4, %r7;
	setp.ge.s32 	%p1, %r1, %r2;
	@%p1 bra 	$L__BB1_2;
	cvta.to.global.u64 	%rd3, %rd1;
	cvta.to.global.u64 	%rd4, %rd2;
	mul.lo.s32 	%r9, %r1, %r2;
	mul.wide.s32 	%rd5, %r9, 4;
	add.s64 	%rd6, %rd3, %rd5;
	ld.global.f32 	%f1, [%rd6];
	ld.global.f32 	%f2, [%rd6+4];
	ld.global.f32 	%f3, [%rd6+8];
	ld.global.f32 	%f4, [%rd6+12];
	mul.f32 	%f5, %f3, %f4;
	fma.rn.f32 	%f6, %f1, %f2, %f5;
	ld.global.f32 	%f7, [%rd6+16];
	add.f32 	%f8, %f7, %f6;
	mul.wide.s32 	%rd7, %r1, 4;
	add.s64 	%rd8, %rd4, %rd7;
	st.global.f32 	[%rd8], %f8;
$L__BB1_2:
	ret;

}


// ===== COMPILED SASS (sm_100) =====

	.target	sm_100

	.elftype	@"ET_EXEC"


//--------------------- .note.nv.tkinfo           --------------------------
	.section	.note.nv.tkinfo,"",@"SHT_NOTE"
	.sectionflags	@"SHF_NOTE_NV_TKINFO"
	.tkinfo
        /*0018*/ 	.word	0x00000002
        /*0030*/ 	.string	""
        /*0030*/ 	.string	"ptxas"
        /*0030*/ 	.string	"Cuda compilation tools, release 13.0, V13.0.88"
        /*0030*/ 	.string	"Build cuda_13.0.r13.0/compiler.36424714_0"
        /*0030*/ 	.string	"-arch sm_100 -m 64 "



//--------------------- .note.nv.cuinfo           --------------------------
	.section	.note.nv.cuinfo,"",@"SHT_NOTE"
	.sectionflags	@"SHF_NOTE_NV_CUINFO"
        /*0018*/ 	.short	0x0002
        /*001a*/ 	.short	0x0064
        /*001c*/ 	.short	0x0082
	.zero		2


//--------------------- .nv.info                  --------------------------
	.section	.nv.info,"",@"SHT_CUDA_INFO"
	.align	4


	//----- nvinfo : EIATTR_REGCOUNT
	.align		4
        /*0000*/ 	.byte	0x04, 0x2f
        /*0002*/ 	.short	(.L_1 - .L_0)
	.align		4
.L_0:
        /*0004*/ 	.word	index@(_Z13cudaMatrixMulPPfS0_S0_)
        /*0008*/ 	.word	0x00000008


	//----- nvinfo : EIATTR_FRAME_SIZE
	.align		4
.L_1:
        /*000c*/ 	.byte	0x04, 0x11
        /*000e*/ 	.short	(.L_3 - .L_2)
	.align		4
.L_2:
        /*0010*/ 	.word	index@(_Z13cudaMatrixMulPPfS0_S0_)
        /*0014*/ 	.word	0x00000000


	//----- nvinfo : EIATTR_REGCOUNT
	.align		4
.L_3:
        /*0018*/ 	.byte	0x04, 0x2f
        /*001a*/ 	.short	(.L_5 - .L_4)
	.align		4
.L_4:
        /*001c*/ 	.word	index@(_Z18codegraphMatrixMulPfS_i)
        /*0020*/ 	.word	0x00000010


	//----- nvinfo : EIATTR_FRAME_SIZE
	.align		4
.L_5:
        /*0024*/ 	.byte	0x04, 0x11
        /*0026*/ 	.short	(.L_7 - .L_6)
	.align		4
.L_6:
        /*0028*/ 	.word	index@(_Z18codegraphMatrixMulPfS_i)
        /*002c*/ 	.word	0x00000000


	//----- nvinfo : EIATTR_MIN_STACK_SIZE
	.align		4
.L_7:
        /*0030*/ 	.byte	0x04, 0x12
        /*0032*/ 	.short	(.L_9 - .L_8)
	.align		4
.L_8:
        /*0034*/ 	.word	index@(_Z18codegraphMatrixMulPfS_i)
        /*0038*/ 	.word	0x00000000


	//----- nvinfo : EIATTR_MIN_STACK_SIZE
	.align		4
.L_9:
        /*003c*/ 	.byte	0x04, 0x12
        /*003e*/ 	.short	(.L_11 - .L_10)
	.align		4
.L_10:
        /*0040*/ 	.word	index@(_Z13cudaMatrixMulPPfS0_S0_)
        /*0044*/ 	.word	0x00000000
.L_11:


//--------------------- .nv.compat                --------------------------
	.section	.nv.compat,"",@"SHT_CUDA_COMPAT_INFO"
	.align	4
        /*0000*/ 	.byte	0x02, 0x09, 0x00, 0x00, 0x02, 0x02, 0x01, 0x00, 0x02, 0x05, 0x05, 0x00, 0x03, 0x07, 0x01, 0x01
        /*0010*/ 	.byte	0x02, 0x03, 0x00, 0x00, 0x02, 0x06, 0x01, 0x00, 0x04, 0x0b, 0x08, 0x00, 0x09, 0x00, 0x00, 0x00
        /*0020*/ 	.byte	0x00, 0x00, 0x00, 0x00


//--------------------- .nv.info._Z18codegraphMatrixMulPfS_i --------------------------
	.section	.nv.info._Z18codegraphMatrixMulPfS_i,"",@"SHT_CUDA_INFO"
	.sectionflags	@""
	.align	4


	//----- nvinfo : EIATTR_CUDA_API_VERSION
	.align		4
        /*0000*/ 	.byte	0x04, 0x37
        /*0002*/ 	.short	(.L_13 - .L_12)
.L_12:
        /*0004*/ 	.word	0x00000082


	//----- nvinfo : EIATTR_KPARAM_INFO
	.align		4
.L_13:
        /*0008*/ 	.byte	0x04, 0x17
        /*000a*/ 	.short	(.L_15 - .L_14)
.L_14:
        /*000c*/ 	.word	0x00000000
        /*0010*/ 	.short	0x0002
        /*0012*/ 	.short	0x0010
        /*0014*/ 	.byte	0x00, 0xf0, 0x11, 0x00


	//----- nvinfo : EIATTR_KPARAM_INFO
	.align		4
.L_15:
        /*0018*/ 	.byte	0x04, 0x17
        /*001a*/ 	.short	(.L_17 - .L_16)
.L_16:
        /*001c*/ 	.word	0x00000000
        /*0020*/ 	.short	0x0001
        /*0022*/ 	.short	0x0008
        /*0024*/ 	.byte	0x00, 0xf5, 0x21, 0x00


	//----- nvinfo : EIATTR_KPARAM_INFO
	.align		4
.L_17:
        /*0028*/ 	.byte	0x04, 0x17
        /*002a*/ 	.short	(.L_19 - .L_18)
.L_18:
        /*002c*/ 	.word	0x00000000
        /*0030*/ 	.short	0x0000
        /*0032*/ 	.short	0x0000
        /*0034*/ 	.byte	0x00, 0xf5, 0x21, 0x00


	//----- nvinfo : EIATTR_SPARSE_MMA_MASK
	.align		4
.L_19:
        /*0038*/ 	.byte	0x03, 0x50
        /*003a*/ 	.short	0x0000


	//----- nvinfo : EIATTR_MAXREG_COUNT
	.align		4
        /*003c*/ 	.byte	0x03, 0x1b
        /*003e*/ 	.short	0x00ff


	//----- nvinfo : EIATTR_MERCURY_ISA_VERSION
	.align		4
        /*0040*/ 	.byte	0x03, 0x5f
        /*0042*/ 	.short	0x0101


	//----- nvinfo : EIATTR_VRC_CTA_INIT_COUNT
	.align		4
        /*0044*/ 	.byte	0x02, 0x4a
	.zero		1
	.zero		1


	//----- nvinfo : EIATTR_EXIT_INSTR_OFFSETS
	.align		4
        /*0048*/ 	.byte	0x04, 0x1c
        /*004a*/ 	.short	(.L_21 - .L_20)


	//   ....[0]....
.L_20:
        /*004c*/ 	.word	0x000000a0


	//   ....[1]....
        /*0050*/ 	.word	0x000001a0


	//----- nvinfo : EIATTR_CBANK_PARAM_SIZE
	.align		4
.L_21:
        /*0054*/ 	.byte	0x03, 0x19
        /*0056*/ 	.short	0x0014


	//----- nvinfo : EIATTR_PARAM_CBANK
	.align		4
        /*0058*/ 	.byte	0x04, 0x0a
        /*005a*/ 	.short	(.L_23 - .L_22)
	.align		4
.L_22:
        /*005c*/ 	.word	index@(.nv.constant0._Z18codegraphMatrixMulPfS_i)
        /*0060*/ 	.short	0x0380
        /*0062*/ 	.short	0x0014


	//----- nvinfo : EIATTR_SW_WAR
	.align		4
.L_23:
        /*0064*/ 	.byte	0x04, 0x36
        /*0066*/ 	.short	(.L_25 - .L_24)
.L_24:
        /*0068*/ 	.word	0x00000008
.L_25:


//--------------------- .nv.info._Z13cudaMatrixMulPPfS0_S0_ --------------------------
	.section	.nv.info._Z13cudaMatrixMulPPfS0_S0_,"",@"SHT_CUDA_INFO"
	.sectionflags	@""
	.align	4


	//----- nvinfo : EIATTR_CUDA_API_VERSION
	.align		4
        /*0000*/ 	.byte	0x04, 0x37
        /*0002*/ 	.short	(.L_27 - .L_26)
.L_26:
        /*0004*/ 	.word	0x00000082


	//----- nvinfo : EIATTR_KPARAM_INFO
	.align		4
.L_27:
        /*0008*/ 	.byte	0x04, 0x17
        /*000a*/ 	.short	(.L_29 - .L_28)
.L_28:
        /*000c*/ 	.word	0x00000000
        /*0010*/ 	.short	0x0002
        /*0012*/ 	.short	0x0010
        /*0014*/ 	.byte	0x00, 0xf5, 0x21, 0x00


	//----- nvinfo : EIATTR_KPARAM_INFO
	.align		4
.L_29:
        /*0018*/ 	.byte	0x04, 0x17
        /*001a*/ 	.short	(.L_31 - .L_30)
.L_30:
        /*001c*/ 	.word	0x00000000
        /*0020*/ 	.short	0x0001
        /*0022*/ 	.short	0x0008
        /*0024*/ 	.byte	0x00, 0xf5, 0x21, 0x00


	//----- nvinfo : EIATTR_KPARAM_INFO
	.align		4
.L_31:
        /*0028*/ 	.byte	0x04, 0x17
        /*002a*/ 	.short	(.L_33 - .L_32)
.L_32:
        /*002c*/ 	.word	0x00000000
        /*0030*/ 	.short	0x0000
        /*0032*/ 	.short	0x0000
        /*0034*/ 	.byte	0x00, 0xf5, 0x21, 0x00


	//----- nvinfo : EIATTR_SPARSE_MMA_MASK
	.align		4
.L_33:
        /*0038*/ 	.byte	0x03, 0x50
        /*003a*/ 	.short	0x0000


	//----- nvinfo : EIATTR_MAXREG_COUNT
	.align		4
        /*003c*/ 	.byte	0x03, 0x1b
        /*003e*/ 	.short	0x00ff


	//----- nvinfo : EIATTR_MERCURY_ISA_VERSION
	.align		4
        /*0040*/ 	.byte	0x03, 0x5f
        /*0042*/ 	.short	0x0101


	//----- nvinfo : EIATTR_VRC_CTA_INIT_COUNT
	.align		4
        /*0044*/ 	.byte	0x02, 0x4a
	.zero		1
	.zero		1


	//----- nvinfo : EIATTR_EXIT_INSTR_OFFSETS
	.align		4
        /*0048*/ 	.byte	0x04, 0x1c
        /*004a*/ 	.short	(.L_35 - .L_34)


	//   ....[0]....
.L_34:
        /*004c*/ 	.word	0x000000b0


	//   ....[1]....
        /*0050*/ 	.word	0x00000120


	//----- nvinfo : EIATTR_CBANK_PARAM_SIZE
	.align		4
.L_35:
        /*0054*/ 	.byte	0x03, 0x19
        /*0056*/ 	.short	0x0018


	//----- nvinfo : EIATTR_PARAM_CBANK
	.align		4
        /*0058*/ 	.byte	0x04, 0x0a
        /*005a*/ 	.short	(.L_37 - .L_36)
	.align		4
.L_36:
        /*005c*/ 	.word	index@(.nv.constant0._Z13cudaMatrixMulPPfS0_S0_)
        /*0060*/ 	.short	0x0380
        /*0062*/ 	.short	0x0018


	//----- nvinfo : EIATTR_SW_WAR
	.align		4
.L_37:
        /*0064*/ 	.byte	0x04, 0x36
        /*0066*/ 	.short	(.L_39 - .L_38)
.L_38:
        /*0068*/ 	.word	0x00000008
.L_39:


//--------------------- .nv.callgraph             --------------------------
	.section	.nv.callgraph,"",@"SHT_CUDA_CALLGRAPH"
	.align	4
	.sectionentsize	8
	.align		4
        /*0000*/ 	.word	0x00000000
	.align		4
        /*0004*/ 	.word	0xffffffff
	.align		4
        /*0008*/ 	.word	0x00000000
	.align		4
        /*000c*/ 	.word	0xfffffffe
	.align		4
        /*0010*/ 	.word	0x00000000
	.align		4
        /*0014*/ 	.word	0xfffffffd
	.align		4
        /*0018*/ 	.word	0x00000000
	.align		4
        /*001c*/ 	.word	0xfffffffc


//--------------------- .text._Z18codegraphMatrixMulPfS_i --------------------------
	.section	.text._Z18codegraphMatrixMulPfS_i,"ax",@progbits
	.align	128
        .global         _Z18codegraphMatrixMulPfS_i
        .type           _Z18codegraphMatrixMulPfS_i,@function
        .size           _Z18codegraphMatrixMulPfS_i,(.L_x_2 - _Z18codegraphMatrixMulPfS_i)
        .other          _Z18codegraphMatrixMulPfS_i,@"STO_CUDA_ENTRY STV_DEFAULT"
_Z18codegraphMatrixMulPfS_i:
.text._Z18codegraphMatrixMulPfS_i:
[----:B------:R-:W-:Y:S01]  /*0000*/  LDC R1, c[0x0][0x37c] ;  /* 0x0000df00ff017b82 */ /* 0x000fe20000000800 */
[----:B------:R-:W0:Y:S01]  /*0010*/  S2R R3, SR_TID.Y ;  /* 0x0000000000037919 */ /* 0x000e220000002200 */
[----:B------:R-:W1:Y:S06]  /*0020*/  LDCU UR5, c[0x0][0x360] ;  /* 0x00006c00ff0577ac */ /* 0x000e6c0008000800 */
[----:B------:R-:W0:Y:S01]  /*0030*/  S2UR UR4, SR_CTAID.X ;  /* 0x00000000000479c3 */ /* 0x000e220000002500 */
[----:B------:R-:W1:Y:S01]  /*0040*/  S2R R7, SR_TID.X ;  /* 0x0000000000077919 */ /* 0x000e620000002100 */
[----:B------:R-:W2:Y:S06]  /*0050*/  LDCU UR6, c[0x0][0x390] ;  /* 0x00007200ff0677ac */ /* 0x000eac0008000800 */
[----:B------:R-:W0:Y:S02]  /*0060*/  LDC R0, c[0x0][0x364] ;  /* 0x0000d900ff007b82 */ /* 0x000e240000000800 */
[----:B0-----:R-:W-:-:S04]  /*0070*/  IMAD R0, R0, UR4, R3 ;  /* 0x0000000400007c24 */ /* 0x001fc8000f8e0203 */
[----:B-1----:R-:W-:-:S05]  /*0080*/  IMAD R7, R0, UR5, R7 ;  /* 0x0000000500077c24 */ /* 0x002fca000f8e0207 */
[----:B--2---:R-:W-:-:S13]  /*0090*/  ISETP.GE.AND P0, PT, R7, UR6, PT ;  /* 0x0000000607007c0c */ /* 0x004fda000bf06270 */
[----:B------:R-:W-:Y:S05]  /*00a0*/  @P0 EXIT ;  /* 0x000000000000094d */ /* 0x000fea0003800000 */
[----:B------:R-:W0:Y:S01]  /*00b0*/  LDC.64 R2, c[0x0][0x380] ;  /* 0x0000e000ff027b82 */ /* 0x000e220000000a00 */
[----:B------:R-:W1:Y:S01]  /*00c0*/  LDCU.64 UR4, c[0x0][0x358] ;  /* 0x00006b00ff0477ac */ /* 0x000e620008000a00 */
[----:B------:R-:W-:-:S04]  /*00d0*/  IMAD R5, R7, UR6, RZ ;  /* 0x0000000607057c24 */ /* 0x000fc8000f8e02ff */
[----:B0-----:R-:W-:Y:S02]  /*00e0*/  IMAD.WIDE R2, R5, 0x4, R2 ;  /* 0x0000000405027825 */ /* 0x001fe400078e0202 */
[----:B------:R-:W0:Y:S03]  /*00f0*/  LDC.64 R4, c[0x0][0x388] ;  /* 0x0000e200ff047b82 */ /* 0x000e260000000a00 */
[----:B-1----:R-:W2:Y:S04]  /*0100*/  LDG.E R6, desc[UR4][R2.64+0x8] ;  /* 0x0000080402067981 */ /* 0x002ea8000c1e1900 */
[----:B------:R-:W2:Y:S04]  /*0110*/  LDG.E R11, desc[UR4][R2.64+0xc] ;  /* 0x00000c04020b7981 */ /* 0x000ea8000c1e1900 */
[----:B------:R-:W3:Y:S04]  /*0120*/  LDG.E R0, desc[UR4][R2.64] ;  /* 0x0000000402007981 */ /* 0x000ee8000c1e1900 */
[----:B------:R-:W3:Y:S04]  /*0130*/  LDG.E R9, desc[UR4][R2.64+0x4] ;  /* 0x0000040402097981 */ /* 0x000ee8000c1e1900 */
[----:B------:R-:W4:Y:S01]  /*0140*/  LDG.E R13, desc[UR4][R2.64+0x10] ;  /* 0x00001004020d7981 */ /* 0x000f22000c1e1900 */
[----:B0-----:R-:W-:-:S04]  /*0150*/  IMAD.WIDE R4, R7, 0x4, R4 ;  /* 0x0000000407047825 */ /* 0x001fc800078e0204 */
[----:B--2---:R-:W-:-:S04]  /*0160*/  FMUL R11, R6, R11 ;  /* 0x0000000b060b7220 */ /* 0x004fc80000400000 */
[----:B---3--:R-:W-:-:S04]  /*0170*/  FFMA R0, R0, R9, R11 ;  /* 0x0000000900007223 */ /* 0x008fc8000000000b */
[----:B----4-:R-:W-:-:S05]  /*0180*/  FADD R13, R0, R13 ;  /* 0x0000000d000d7221 */ /* 0x010fca0000000000 */
[----:B------:R-:W-:Y:S01]  /*0190*/  STG.E desc[UR4][R4.64], R13 ;  /* 0x0000000d04007986 */ /* 0x000fe2000c101904 */
[----:B------:R-:W-:Y:S05]  /*01a0*/  EXIT ;  /* 0x000000000000794d */ /* 0x000fea0003800000 */
.L_x_0:
[----:B------:R-:W-:-:S00]  /*01b0*/  BRA `(.L_x_0) ;  /* 0xfffffffc00fc7947 */ /* 0x000fc0000383ffff */
[----:B------:R-:W-:-:S00]  /*01c0*/  NOP ;  /* 0x0000000000007918 */ /* 0x000fc00000000000 */
        /* <DEDUP_REMOVED lines=11> */
.L_x_2:


//--------------------- .text._Z13cudaMatrixMulPPfS0_S0_ --------------------------
	.section	.text._Z13cudaMatrixMulPPfS0_S0_,"ax",@progbits
	.align	128
        .global         _Z13cudaMatrixMulPPfS0_S0_
        .type           _Z13cudaMatrixMulPPfS0_S0_,@function
        .size           _Z13cudaMatrixMulPPfS0_S0_,(.L_x_3 - _Z13cudaMatrixMulPPfS0_S0_)
        .other          _Z13cudaMatrixMulPPfS0_S0_,@"STO_CUDA_ENTRY STV_DEFAULT"
_Z13cudaMatrixMulPPfS0_S0_:
.text._Z13cudaMatrixMulPPfS0_S0_:
[----:B------:R-:W-:Y:S01]  /*0000*/  LDC R1, c[0x0][0x37c] ;  /* 0x0000df00ff017b82 */ /* 0x000fe20000000800 */
[----:B------:R-:W0:Y:S07]  /*0010*/  S2R R0, SR_TID.Y ;  /* 0x0000000000007919 */ /* 0x000e2e0000002200 */
[----:B------:R-:W0:Y:S01]  /*0020*/  LDC R5, c[0x0][0x364] ;  /* 0x0000d900ff057b82 */ /* 0x000e220000000800 */
[----:B------:R-:W1:Y:S07]  /*0030*/  S2R R3, SR_TID.X ;  /* 0x0000000000037919 */ /* 0x000e6e0000002100 */
[----:B------:R-:W0:Y:S08]  /*0040*/  S2UR UR4, SR_CTAID.Y ;  /* 0x00000000000479c3 */ /* 0x000e300000002600 */
[----:B------:R-:W1:Y:S08]  /*0050*/  S2UR UR5, SR_CTAID.X ;  /* 0x00000000000579c3 */ /* 0x000e700000002500 */
[----:B------:R-:W1:Y:S01]  /*0060*/  LDC R4, c[0x0][0x360] ;  /* 0x0000d800ff047b82 */ /* 0x000e620000000800 */
[----:B0-----:R-:W-:-:S02]  /*0070*/  IMAD R5, R5, UR4, R0 ;  /* 0x0000000405057c24 */ /* 0x001fc4000f8e0200 */
[----:B-1----:R-:W-:-:S05]  /*0080*/  IMAD R4, R4, UR5, R3 ;  /* 0x0000000504047c24 */ /* 0x002fca000f8e0203 */
[----:B------:R-:W-:-:S04]  /*0090*/  IADD3 R0, PT, PT, R5, R4, RZ ;  /* 0x0000000405007210 */ /* 0x000fc80007ffe0ff */
[----:B------:R-:W-:-:S13]  /*00a0*/  ISETP.GT.U32.AND P0, PT, R0, 0x2, PT ;  /* 0x000000020000780c */ /* 0x000fda0003f04070 */
[----:B------:R-:W-:Y:S05]  /*00b0*/  @P0 EXIT ;  /* 0x000000000000094d */ /* 0x000fea0003800000 */
[----:B------:R-:W0:Y:S01]  /*00c0*/  LDC.64 R2, c[0x0][0x390] ;  /* 0x0000e400ff027b82 */ /* 0x000e220000000a00 */
[----:B------:R-:W1:Y:S01]  /*00d0*/  LDCU.64 UR4, c[0x0][0x358] ;  /* 0x00006b00ff0477ac */ /* 0x000e620008000a00 */
[----:B0-----:R-:W-:-:S06]  /*00e0*/  IMAD.WIDE.U32 R2, R5, 0x8, R2 ;  /* 0x0000000805027825 */ /* 0x001fcc00078e0002 */
[----:B-1----:R-:W2:Y:S02]  /*00f0*/  LDG.E.64 R2, desc[UR4][R2.64] ;  /* 0x0000000402027981 */ /* 0x002ea4000c1e1b00 */
[----:B--2---:R-:W-:-:S05]  /*0100*/  IMAD.WIDE R4, R4, 0x4, R2 ;  /* 0x0000000404047825 */ /* 0x004fca00078e0202 */
[----:B------:R-:W-:Y:S01]  /*0110*/  STG.E desc[UR4][R4.64], RZ ;  /* 0x000000ff04007986 */ /* 0x000fe2000c101904 */
[----:B------:R-:W-:Y:S05]  /*0120*/  EXIT ;  /* 0x000000000000794d */ /* 0x000fea0003800000 */
.L_x_1:
        /* <DEDUP_REMOVED lines=13> */
.L_x_3:


//--------------------- .nv.shared.reserved.0     --------------------------
	.section	.nv.shared.reserved.0,"aw",@nobits
	.weak		__nv_reservedSMEM_offset_0_alias
	.size		__nv_reservedSMEM_offset_0_alias, 0, 64
	.other		__nv_reservedSMEM_offset_0_alias,@"STO_CUDA_RESERVED_SHARED STV_DEFAULT"
__nv_reservedSMEM_offset_0_alias:
	.zero		0
	.zero		64


//--------------------- .nv.constant0._Z18codegraphMatrixMulPfS_i --------------------------
	.section	.nv.constant0._Z18codegraphMatrixMulPfS_i,"a",@progbits
	.sectionflags	@""
	.align	4
.nv.constant0._Z18codegraphMatrixMulPfS_i:
	.zero		916


//--------------------- .nv.constant0._Z13cudaMatrixMulPPfS0_S0_ --------------------------
	.section	.nv.constant0._Z13cudaMatrixMulPPfS0_S0_,"a",@progbits
	.sectionflags	@""
	.align	4
.nv.constant0._Z13cudaMatrixMulPPfS0_S0_:
	.zero		920


//--------------------- SYMBOLS --------------------------

	.type		.nv.reservedSmem.offset0,@object
	.size		.nv.reservedSmem.offset0,0x4
